	.headerflags	@"EF_CUDA_TEXMODE_UNIFIED EF_CUDA_64BIT_ADDRESS EF_CUDA_ACCELERATORS EF_CUDA_SM90 EF_CUDA_VIRTUAL_SM(EF_CUDA_SM90)"
	.elftype	@"ET_EXEC"


//--------------------- .nv.info                  --------------------------
	.section	.nv.info,"",@"SHT_CUDA_INFO"
	.align	4


	//----- nvinfo : EIATTR_REGCOUNT
	.align		4
        /*0000*/ 	.byte	0x04, 0x2f
        /*0002*/ 	.short	(.L_3 - .L_2)
	.align		4
.L_2:
        /*0004*/ 	.word	index@(triton_poi_fused__native_batch_norm_legit_no_training_add_relu_11)
        /*0008*/ 	.word	0x00000020


	//----- nvinfo : EIATTR_MIN_STACK_SIZE
	.align		4
.L_3:
        /*000c*/ 	.byte	0x04, 0x12
        /*000e*/ 	.short	(.L_5 - .L_4)
	.align		4
.L_4:
        /*0010*/ 	.word	index@(triton_poi_fused__native_batch_norm_legit_no_training_add_relu_11)
        /*0014*/ 	.word	0x00000000


	//----- nvinfo : EIATTR_FRAME_SIZE
	.align		4
.L_5:
        /*0018*/ 	.byte	0x04, 0x11
        /*001a*/ 	.short	(.L_7 - .L_6)
	.align		4
.L_6:
        /*001c*/ 	.word	index@(triton_poi_fused__native_batch_norm_legit_no_training_add_relu_11)
        /*0020*/ 	.word	0x00000000


	//----- nvinfo : EIATTR_MIN_STACK_SIZE
	.align		4
.L_7:
        /*0024*/ 	.byte	0x04, 0x12
        /*0026*/ 	.short	(.L_9 - .L_8)
	.align		4
.L_8:
        /*0028*/ 	.word	index@(triton_poi_fused__native_batch_norm_legit_no_training_add_relu_11)
        /*002c*/ 	.word	0x00000000
.L_9:


//--------------------- .nv.info.triton_poi_fused__native_batch_norm_legit_no_training_add_relu_11 --------------------------
	.section	.nv.info.triton_poi_fused__native_batch_norm_legit_no_training_add_relu_11,"",@"SHT_CUDA_INFO"
	.sectionflags	@""
	.align	4


	//----- nvinfo : EIATTR_CUDA_API_VERSION
	.align		4
        /*0000*/ 	.byte	0x04, 0x37
        /*0002*/ 	.short	(.L_11 - .L_10)
.L_10:
        /*0004*/ 	.word	0x0000007c


	//----- nvinfo : EIATTR_KPARAM_INFO
	.align		4
.L_11:
        /*0008*/ 	.byte	0x04, 0x17
        /*000a*/ 	.short	(.L_13 - .L_12)
.L_12:
        /*000c*/ 	.word	0x00000000
        /*0010*/ 	.short	0x0007
        /*0012*/ 	.short	0x0038
        /*0014*/ 	.byte	0x00, 0xf0, 0x11, 0x00


	//----- nvinfo : EIATTR_KPARAM_INFO
	.align		4
.L_13:
        /*0018*/ 	.byte	0x04, 0x17
        /*001a*/ 	.short	(.L_15 - .L_14)
.L_14:
        /*001c*/ 	.word	0x00000000
        /*0020*/ 	.short	0x0006
        /*0022*/ 	.short	0x0030
        /*0024*/ 	.byte	0x00, 0xf4, 0x21, 0x00


	//----- nvinfo : EIATTR_KPARAM_INFO
	.align		4
.L_15:
        /*0028*/ 	.byte	0x04, 0x17
        /*002a*/ 	.short	(.L_17 - .L_16)
.L_16:
        /*002c*/ 	.word	0x00000000
        /*0030*/ 	.short	0x0005
        /*0032*/ 	.short	0x0028
        /*0034*/ 	.byte	0x00, 0xf4, 0x21, 0x00


	//----- nvinfo : EIATTR_KPARAM_INFO
	.align		4
.L_17:
        /*0038*/ 	.byte	0x04, 0x17
        /*003a*/ 	.short	(.L_19 - .L_18)
.L_18:
        /*003c*/ 	.word	0x00000000
        /*0040*/ 	.short	0x0004
        /*0042*/ 	.short	0x0020
        /*0044*/ 	.byte	0x00, 0xf4, 0x21, 0x00


	//----- nvinfo : EIATTR_KPARAM_INFO
	.align		4
.L_19:
        /*0048*/ 	.byte	0x04, 0x17
        /*004a*/ 	.short	(.L_21 - .L_20)
.L_20:
        /*004c*/ 	.word	0x00000000
        /*0050*/ 	.short	0x0003
        /*0052*/ 	.short	0x0018
        /*0054*/ 	.byte	0x00, 0xf4, 0x21, 0x00


	//----- nvinfo : EIATTR_KPARAM_INFO
	.align		4
.L_21:
        /*0058*/ 	.byte	0x04, 0x17
        /*005a*/ 	.short	(.L_23 - .L_22)
.L_22:
        /*005c*/ 	.word	0x00000000
        /*0060*/ 	.short	0x0002
        /*0062*/ 	.short	0x0010
        /*0064*/ 	.byte	0x00, 0xf4, 0x21, 0x00


	//----- nvinfo : EIATTR_KPARAM_INFO
	.align		4
.L_23:
        /*0068*/ 	.byte	0x04, 0x17
        /*006a*/ 	.short	(.L_25 - .L_24)
.L_24:
        /*006c*/ 	.word	0x00000000
        /*0070*/ 	.short	0x0001
        /*0072*/ 	.short	0x0008
        /*0074*/ 	.byte	0x00, 0xf4, 0x21, 0x00


	//----- nvinfo : EIATTR_KPARAM_INFO
	.align		4
.L_25:
        /*0078*/ 	.byte	0x04, 0x17
        /*007a*/ 	.short	(.L_27 - .L_26)
.L_26:
        /*007c*/ 	.word	0x00000000
        /*0080*/ 	.short	0x0000
        /*0082*/ 	.short	0x0000
        /*0084*/ 	.byte	0x00, 0xf4, 0x21, 0x00


	//----- nvinfo : EIATTR_SPARSE_MMA_MASK
	.align		4
.L_27:
        /*0088*/ 	.byte	0x03, 0x50
        /*008a*/ 	.short	0x0000


	//----- nvinfo : EIATTR_MAXREG_COUNT
	.align		4
        /*008c*/ 	.byte	0x03, 0x1b
        /*008e*/ 	.short	0x00ff


	//----- nvinfo : EIATTR_EXIT_INSTR_OFFSETS
	.align		4
        /*0090*/ 	.byte	0x04, 0x1c
        /*0092*/ 	.short	(.L_29 - .L_28)


	//   ....[0]....
.L_28:
        /*0094*/ 	.word	0x000007a0


	//----- nvinfo : EIATTR_REQNTID
	.align		4
.L_29:
        /*0098*/ 	.byte	0x04, 0x10
        /*009a*/ 	.short	(.L_31 - .L_30)
.L_30:
        /*009c*/ 	.word	0x00000080
        /*00a0*/ 	.word	0x00000001
        /*00a4*/ 	.word	0x00000001


	//----- nvinfo : EIATTR_CBANK_PARAM_SIZE
	.align		4
.L_31:
        /*00a8*/ 	.byte	0x03, 0x19
        /*00aa*/ 	.short	0x003c


	//----- nvinfo : EIATTR_PARAM_CBANK
	.align		4
        /*00ac*/ 	.byte	0x04, 0x0a
        /*00ae*/ 	.short	(.L_33 - .L_32)
	.align		4
.L_32:
        /*00b0*/ 	.word	index@(.nv.constant0.triton_poi_fused__native_batch_norm_legit_no_training_add_relu_11)
        /*00b4*/ 	.short	0x0210
        /*00b6*/ 	.short	0x003c


	//----- nvinfo : EIATTR_SW_WAR
	.align		4
.L_33:
        /*00b8*/ 	.byte	0x04, 0x36
        /*00ba*/ 	.short	(.L_35 - .L_34)
.L_34:
        /*00bc*/ 	.word	0x00000008
.L_35:


//--------------------- .nv.callgraph             --------------------------
	.section	.nv.callgraph,"",@"SHT_CUDA_CALLGRAPH"
	.align	4
	.sectionentsize	8
	.align		4
        /*0000*/ 	.word	0x00000000
	.align		4
        /*0004*/ 	.word	0xffffffff
	.align		4
        /*0008*/ 	.word	0x00000000
	.align		4
        /*000c*/ 	.word	0xfffffffe
	.align		4
        /*0010*/ 	.word	0x00000000
	.align		4
        /*0014*/ 	.word	0xfffffffd
	.align		4
        /*0018*/ 	.word	0x00000000
	.align		4
        /*001c*/ 	.word	0xfffffffc


//--------------------- .nv.constant4             --------------------------
	.section	.nv.constant4,"a",@progbits
	.align	8
	.align		8
.nv.constant4:
        /*0000*/ 	.dword	_$_str
	.align		8
        /*0008*/ 	.dword	_$_str_$_2


//--------------------- .text.triton_poi_fused__native_batch_norm_legit_no_training_add_relu_11 --------------------------
	.section	.text.triton_poi_fused__native_batch_norm_legit_no_training_add_relu_11,"ax",@progbits
	.align	128
        .global         triton_poi_fused__native_batch_norm_legit_no_training_add_relu_11
        .type           triton_poi_fused__native_batch_norm_legit_no_training_add_relu_11,@function
        .size           triton_poi_fused__native_batch_norm_legit_no_training_add_relu_11,(.L_x_1 - triton_poi_fused__native_batch_norm_legit_no_training_add_relu_11)
        .other          triton_poi_fused__native_batch_norm_legit_no_training_add_relu_11,@"STO_CUDA_ENTRY STV_DEFAULT"
triton_poi_fused__native_batch_norm_legit_no_training_add_relu_11:
.text.triton_poi_fused__native_batch_norm_legit_no_training_add_relu_11:
[----:B------:R-:W-:Y:S01]  /*0000*/  LDC R1, c[0x0][0x28] ;  /* 0x00000a00ff017b82 */ /* 0x000fe20000000800 */
[----:B------:R-:W1:Y:S07]  /*0010*/  S2R R0, SR_TID.X ;  /* 0x0000000000007919 */ /* 0x000e6e0000002100 */
[----:B------:R-:W2:Y:S01]  /*0020*/  LDC.64 R2, c[0x0][0x220] ;  /* 0x00008800ff027b82 */ /* 0x000ea20000000a00 */
[----:B------:R-:W-:Y:S01]  /*0030*/  ULDC.64 UR4, c[0x0][0x208] ;  /* 0x0000820000047ab9 */ /* 0x000fe20000000a00 */
[----:B------:R-:W3:Y:S06]  /*0040*/  S2R R21, SR_CTAID.X ;  /* 0x0000000000157919 */ /* 0x000eec0000002500 */
[----:B------:R-:W4:Y:S08]  /*0050*/  LDC.64 R10, c[0x0][0x218] ;  /* 0x00008600ff0a7b82 */ /* 0x000f300000000a00 */
[----:B------:R-:W5:Y:S08]  /*0060*/  LDC.64 R8, c[0x0][0x210] ;  /* 0x00008400ff087b82 */ /* 0x000f700000000a00 */
[----:B------:R-:W4:Y:S01]  /*0070*/  LDC.64 R28, c[0x0][0x228] ;  /* 0x00008a00ff1c7b82 */ /* 0x000f220000000a00 */
[----:B-1----:R-:W-:-:S07]  /*0080*/  SHF.L.U32 R0, R0, 0x2, RZ ;  /* 0x0000000200007819 */ /* 0x002fce00000006ff */
[----:B------:R-:W1:Y:S01]  /*0090*/  LDC.64 R26, c[0x0][0x230] ;  /* 0x00008c00ff1a7b82 */ /* 0x000e620000000a00 */
[----:B---3--:R-:W-:Y:S02]  /*00a0*/  SHF.R.S32.HI R4, RZ, 0x15, R21 ;  /* 0x00000015ff047819 */ /* 0x008fe40000011415 */
[----:B------:R-:W-:Y:S02]  /*00b0*/  LOP3.LUT R0, R0, 0x1fc, RZ, 0xc0, !PT ;  /* 0x000001fc00007812 */ /* 0x000fe400078ec0ff */
[----:B------:R-:W-:Y:S02]  /*00c0*/  SGXT R4, R4, 0x1 ;  /* 0x000000010404781a */ /* 0x000fe40000000200 */
[----:B------:R-:W-:-:S04]  /*00d0*/  LEA R21, R21, R0, 0xa ;  /* 0x0000000015157211 */ /* 0x000fc800078e50ff */
[----:B------:R-:W-:-:S04]  /*00e0*/  LEA.HI R0, R4, R21, RZ, 0x6 ;  /* 0x0000001504007211 */ /* 0x000fc800078f30ff */
[--C-:B------:R-:W-:Y:S02]  /*00f0*/  SHF.R.S32.HI R15, RZ, 0x6, R0.reuse ;  /* 0x00000006ff0f7819 */ /* 0x100fe40000011400 */
[----:B------:R-:W-:-:S04]  /*0100*/  SHF.R.S32.HI R4, RZ, 0x1f, R0 ;  /* 0x0000001fff047819 */ /* 0x000fc80000011400 */
[----:B------:R-:W-:-:S04]  /*0110*/  LEA.HI R4, R4, R15, RZ, 0xa ;  /* 0x0000000f04047211 */ /* 0x000fc800078f50ff */
[----:B------:R-:W-:-:S04]  /*0120*/  LOP3.LUT R4, R4, 0xfffffc00, RZ, 0xc0, !PT ;  /* 0xfffffc0004047812 */ /* 0x000fc800078ec0ff */
[----:B------:R-:W-:-:S05]  /*0130*/  IADD3 R15, R15, -R4, RZ ;  /* 0x800000040f0f7210 */ /* 0x000fca0007ffe0ff */
[----:B--2---:R-:W-:-:S06]  /*0140*/  IMAD.WIDE R4, R15, 0x4, R2 ;  /* 0x000000040f047825 */ /* 0x004fcc00078e0202 */
[----:B------:R-:W2:Y:S01]  /*0150*/  LDG.E.EL R4, desc[UR4][R4.64] ;  /* 0x0000000404047981 */ /* 0x000ea2000c2e1900 */
[----:B------:R-:W-:-:S04]  /*0160*/  IADD3 R0, R0, 0x200, RZ ;  /* 0x0000020000007810 */ /* 0x000fc80007ffe0ff */
[--C-:B------:R-:W-:Y:S02]  /*0170*/  SHF.R.S32.HI R13, RZ, 0x6, R0.reuse ;  /* 0x00000006ff0d7819 */ /* 0x100fe40000011400 */
[----:B------:R-:W-:-:S04]  /*0180*/  SHF.R.S32.HI R0, RZ, 0x1f, R0 ;  /* 0x0000001fff007819 */ /* 0x000fc80000011400 */
[----:B------:R-:W-:-:S04]  /*0190*/  LEA.HI R0, R0, R13, RZ, 0xa ;  /* 0x0000000d00007211 */ /* 0x000fc800078f50ff */
[----:B------:R-:W-:-:S04]  /*01a0*/  LOP3.LUT R0, R0, 0xfffffc00, RZ, 0xc0, !PT ;  /* 0xfffffc0000007812 */ /* 0x000fc800078ec0ff */
[----:B------:R-:W-:-:S05]  /*01b0*/  IADD3 R13, R13, -R0, RZ ;  /* 0x800000000d0d7210 */ /* 0x000fca0007ffe0ff */
[----:B------:R-:W-:-:S05]  /*01c0*/  IMAD.WIDE R2, R13, 0x4, R2 ;  /* 0x000000040d027825 */ /* 0x000fca00078e0202 */
[----:B------:R3:W2:Y:S01]  /*01d0*/  LDG.E.EL R20, desc[UR4][R2.64] ;  /* 0x0000000402147981 */ /* 0x0006a2000c2e1900 */
[----:B----4-:R-:W-:-:S04]  /*01e0*/  IMAD.WIDE R18, R15, 0x4, R10 ;  /* 0x000000040f127825 */ /* 0x010fc800078e020a */
[----:B-----5:R-:W-:Y:S01]  /*01f0*/  IMAD.WIDE R8, R21, 0x4, R8 ;  /* 0x0000000415087825 */ /* 0x020fe200078e0208 */
[----:B------:R-:W4:Y:S01]  /*0200*/  LDG.E.EL R0, desc[UR4][R18.64] ;  /* 0x0000000412007981 */ /* 0x000f22000c2e1900 */
[----:B---3--:R-:W3:Y:S02]  /*0210*/  LDC.64 R2, c[0x0][0x238] ;  /* 0x00008e00ff027b82 */ /* 0x008ee40000000a00 */
[----:B------:R-:W-:-:S04]  /*0220*/  IMAD.WIDE R24, R13, 0x4, R10 ;  /* 0x000000040d187825 */ /* 0x000fc800078e020a */
[--C-:B0-----:R-:W-:Y:S02]  /*0230*/  IMAD.WIDE R16, R15, 0x4, R28.reuse ;  /* 0x000000040f107825 */ /* 0x101fe400078e021c */
[----:B------:R-:W5:Y:S02]  /*0240*/  LDG.E.EL R24, desc[UR4][R24.64] ;  /* 0x0000000418187981 */ /* 0x000f64000c2e1900 */
[----:B------:R-:W-:Y:S02]  /*0250*/  IMAD.WIDE R28, R13, 0x4, R28 ;  /* 0x000000040d1c7825 */ /* 0x000fe400078e021c */
[----:B------:R-:W4:Y:S02]  /*0260*/  LDG.E.EL R22, desc[UR4][R16.64] ;  /* 0x0000000410167981 */ /* 0x000f24000c2e1900 */
[----:B-1----:R-:W-:Y:S02]  /*0270*/  IMAD.WIDE R14, R15, 0x4, R26 ;  /* 0x000000040f0e7825 */ /* 0x002fe400078e021a */
[----:B------:R0:W4:Y:S04]  /*0280*/  LDG.E.EL R25, desc[UR4][R28.64] ;  /* 0x000000041c197981 */ /* 0x000128000c2e1900 */
[----:B------:R-:W4:Y:S01]  /*0290*/  LDG.E.EL R23, desc[UR4][R14.64] ;  /* 0x000000040e177981 */ /* 0x000f22000c2e1900 */
[----:B0-----:R-:W-:Y:S01]  /*02a0*/  HFMA2.MMA R28, -RZ, RZ, 1.625, 0 ;  /* 0x3e800000ff1c7435 */ /* 0x001fe200000001ff */
[----:B---3--:R-:W-:-:S04]  /*02b0*/  IMAD.WIDE R2, R21, 0x4, R2 ;  /* 0x0000000415027825 */ /* 0x008fc800078e0202 */
[----:B------:R-:W-:-:S06]  /*02c0*/  IMAD.WIDE R26, R13, 0x4, R26 ;  /* 0x000000040d1a7825 */ /* 0x000fcc00078e021a */
[----:B------:R0:W3:Y:S01]  /*02d0*/  LDG.E.EL R26, desc[UR4][R26.64] ;  /* 0x000000041a1a7981 */ /* 0x0000e2000c2e1900 */
[----:B--2---:R-:W-:-:S03]  /*02e0*/  FADD R12, R4, 9.9999997473787516356e-06 ;  /* 0x3727c5ac040c7421 */ /* 0x004fc60000000000 */
[----:B------:R-:W4:Y:S03]  /*02f0*/  LDG.E.128 R4, desc[UR4][R8.64] ;  /* 0x0000000408047981 */ /* 0x000f26000c1e1d00 */
[----:B------:R-:W1:Y:S01]  /*0300*/  MUFU.SQRT R12, R12 ;  /* 0x0000000c000c7308 */ /* 0x000e620000002000 */
[----:B------:R-:W5:Y:S01]  /*0310*/  LDG.E.128 R8, desc[UR4][R8.64+0x800] ;  /* 0x0008000408087981 */ /* 0x000f62000c1e1d00 */
[C---:B-1----:R-:W-:Y:S02]  /*0320*/  FSETP.GT.AND P0, PT, R12.reuse, 8.50705917302346158658e+37, PT ;  /* 0x7e8000000c00780b */ /* 0x042fe40003f04000 */
[----:B------:R-:W-:-:S11]  /*0330*/  FSETP.GEU.AND P1, PT, R12, 1.175494350822287508e-38, PT ;  /* 0x008000000c00780b */ /* 0x000fd60003f2e000 */
[----:B------:R-:W-:-:S04]  /*0340*/  @P0 FMUL R12, R12, 0.25 ;  /* 0x3e8000000c0c0820 */ /* 0x000fc80000400000 */
[----:B------:R-:W-:-:S04]  /*0350*/  @!P1 FMUL R12, R12, 16777216 ;  /* 0x4b8000000c0c9820 */ /* 0x000fc80000400000 */
[----:B------:R1:W0:Y:S01]  /*0360*/  MUFU.RCP R18, R12 ;  /* 0x0000000c00127308 */ /* 0x0002220000001000 */
[----:B------:R-:W-:-:S05]  /*0370*/  FSEL R17, R28, 1, P0 ;  /* 0x3f8000001c117808 */ /* 0x000fca0000000000 */
[----:B------:R-:W-:Y:S01]  /*0380*/  @!P1 FMUL R17, R17, 16777216 ;  /* 0x4b80000011119820 */ /* 0x000fe20000400000 */
[----:B-1----:R-:W2:Y:S03]  /*0390*/  LDG.E.128 R12, desc[UR4][R2.64] ;  /* 0x00000004020c7981 */ /* 0x002ea6000c1e1d00 */
[----:B0-----:R-:W-:Y:S02]  /*03a0*/  FMUL R27, R18, R17 ;  /* 0x00000011121b7220 */ /* 0x001fe40000400000 */
[----:B------:R0:W2:Y:S01]  /*03b0*/  LDG.E.128 R16, desc[UR4][R2.64+0x800] ;  /* 0x0008000402107981 */ /* 0x0000a2000c1e1d00 */
[----:B------:R-:W-:-:S04]  /*03c0*/  FADD R20, R20, 9.9999997473787516356e-06 ;  /* 0x3727c5ac14147421 */ /* 0x000fc80000000000 */
[----:B------:R-:W1:Y:S02]  /*03d0*/  MUFU.SQRT R29, R20 ;  /* 0x00000014001d7308 */ /* 0x000e640000002000 */
[C---:B-1----:R-:W-:Y:S02]  /*03e0*/  FSETP.GT.AND P0, PT, R29.reuse, 8.50705917302346158658e+37, PT ;  /* 0x7e8000001d00780b */ /* 0x042fe40003f04000 */
[----:B------:R-:W-:-:S11]  /*03f0*/  FSETP.GEU.AND P1, PT, R29, 1.175494350822287508e-38, PT ;  /* 0x008000001d00780b */ /* 0x000fd60003f2e000 */
[----:B------:R-:W-:-:S04]  /*0400*/  @P0 FMUL R29, R29, 0.25 ;  /* 0x3e8000001d1d0820 */ /* 0x000fc80000400000 */
[----:B------:R-:W-:Y:S01]  /*0410*/  @!P1 FMUL R29, R29, 16777216 ;  /* 0x4b8000001d1d9820 */ /* 0x000fe20000400000 */
[--C-:B----4-:R-:W-:Y:S01]  /*0420*/  FADD R20, R7, -R0.reuse ;  /* 0x8000000007147221 */ /* 0x110fe20000000000 */
[--C-:B------:R-:W-:Y:S01]  /*0430*/  FADD R7, R4, -R0.reuse ;  /* 0x8000000004077221 */ /* 0x100fe20000000000 */
[--C-:B------:R-:W-:Y:S01]  /*0440*/  FADD R6, R6, -R0.reuse ;  /* 0x8000000006067221 */ /* 0x100fe20000000000 */
[----:B------:R-:W-:Y:S02]  /*0450*/  FADD R4, R5, -R0 ;  /* 0x8000000005047221 */ /* 0x000fe40000000000 */
[----:B------:R-:W1:Y:S01]  /*0460*/  MUFU.RCP R0, R29 ;  /* 0x0000001d00007308 */ /* 0x000e620000001000 */
[C---:B0-----:R-:W-:Y:S01]  /*0470*/  FMUL R3, R27.reuse, R20 ;  /* 0x000000141b037220 */ /* 0x041fe20000400000 */
[C---:B------:R-:W-:Y:S01]  /*0480*/  FMUL R2, R27.reuse, R7 ;  /* 0x000000071b027220 */ /* 0x040fe20000400000 */
[C---:B------:R-:W-:Y:S01]  /*0490*/  FMUL R20, R27.reuse, R6 ;  /* 0x000000061b147220 */ /* 0x040fe20000400000 */
[----:B------:R-:W-:Y:S01]  /*04a0*/  FMUL R4, R27, R4 ;  /* 0x000000041b047220 */ /* 0x000fe20000400000 */
[----:B------:R-:W-:Y:S01]  /*04b0*/  FSEL R7, R28, 1, P0 ;  /* 0x3f8000001c077808 */ /* 0x000fe20000000000 */
[C-C-:B------:R-:W-:Y:S01]  /*04c0*/  FFMA R6, R22.reuse, R3, R23.reuse ;  /* 0x0000000316067223 */ /* 0x140fe20000000017 */
[C-C-:B------:R-:W-:Y:S01]  /*04d0*/  FFMA R5, R22.reuse, R20, R23.reuse ;  /* 0x0000001416057223 */ /* 0x140fe20000000017 */
[C-C-:B------:R-:W-:Y:S01]  /*04e0*/  FFMA R4, R22.reuse, R4, R23.reuse ;  /* 0x0000000416047223 */ /* 0x140fe20000000017 */
[----:B------:R-:W-:Y:S01]  /*04f0*/  FFMA R23, R22, R2, R23 ;  /* 0x0000000216177223 */ /* 0x000fe20000000017 */
[----:B------:R-:W-:Y:S01]  /*0500*/  @!P1 FMUL R7, R7, 16777216 ;  /* 0x4b80000007079820 */ /* 0x000fe20000400000 */
[----:B------:R-:W0:Y:S01]  /*0510*/  LDC.64 R2, c[0x0][0x240] ;  /* 0x00009000ff027b82 */ /* 0x000e220000000a00 */
[--C-:B-----5:R-:W-:Y:S01]  /*0520*/  FADD R11, R11, -R24.reuse ;  /* 0x800000180b0b7221 */ /* 0x120fe20000000000 */
[--C-:B------:R-:W-:Y:S01]  /*0530*/  FADD R9, R9, -R24.reuse ;  /* 0x8000001809097221 */ /* 0x100fe20000000000 */
[--C-:B------:R-:W-:Y:S01]  /*0540*/  FADD R27, R8, -R24.reuse ;  /* 0x80000018081b7221 */ /* 0x100fe20000000000 */
[----:B-1----:R-:W-:Y:S01]  /*0550*/  FMUL R0, R0, R7 ;  /* 0x0000000700007220 */ /* 0x002fe20000400000 */
[----:B------:R-:W-:-:S03]  /*0560*/  FADD R7, R10, -R24 ;  /* 0x800000180a077221 */ /* 0x000fc60000000000 */
[C---:B------:R-:W-:Y:S01]  /*0570*/  FMUL R11, R0.reuse, R11 ;  /* 0x0000000b000b7220 */ /* 0x040fe20000400000 */
[C---:B------:R-:W-:Y:S01]  /*0580*/  FMUL R7, R0.reuse, R7 ;  /* 0x0000000700077220 */ /* 0x040fe20000400000 */
[C---:B------:R-:W-:Y:S01]  /*0590*/  FMUL R9, R0.reuse, R9 ;  /* 0x0000000900097220 */ /* 0x040fe20000400000 */
[----:B------:R-:W-:Y:S01]  /*05a0*/  FMUL R27, R0, R27 ;  /* 0x0000001b001b7220 */ /* 0x000fe20000400000 */
[C-C-:B---3--:R-:W-:Y:S01]  /*05b0*/  FFMA R0, R25.reuse, R11, R26.reuse ;  /* 0x0000000b19007223 */ /* 0x148fe2000000001a */
[C-C-:B------:R-:W-:Y:S01]  /*05c0*/  FFMA R7, R25.reuse, R7, R26.reuse ;  /* 0x0000000719077223 */ /* 0x140fe2000000001a */
[C-C-:B------:R-:W-:Y:S01]  /*05d0*/  FFMA R8, R25.reuse, R9, R26.reuse ;  /* 0x0000000919087223 */ /* 0x140fe2000000001a */
[----:B------:R-:W-:Y:S01]  /*05e0*/  FFMA R27, R25, R27, R26 ;  /* 0x0000001b191b7223 */ /* 0x000fe2000000001a */
[----:B--2---:R-:W-:Y:S01]  /*05f0*/  FSETP.GEU.AND P6, PT, R23, -R12, PT ;  /* 0x8000000c1700720b */ /* 0x004fe20003fce000 */
[----:B------:R-:W-:Y:S01]  /*0600*/  FADD R12, R12, R23 ;  /* 0x000000170c0c7221 */ /* 0x000fe20000000000 */
[----:B------:R-:W-:Y:S01]  /*0610*/  FSETP.GEU.AND P0, PT, R4, -R13, PT ;  /* 0x8000000d0400720b */ /* 0x000fe20003f0e000 */
[----:B------:R-:W-:Y:S01]  /*0620*/  FADD R13, R13, R4 ;  /* 0x000000040d0d7221 */ /* 0x000fe20000000000 */
[----:B------:R-:W-:-:S02]  /*0630*/  FSETP.GEU.AND P1, PT, R5, -R14, PT ;  /* 0x8000000e0500720b */ /* 0x000fc40003f2e000 */
[----:B------:R-:W-:Y:S01]  /*0640*/  SEL R4, R12, RZ, P6 ;  /* 0x000000ff0c047207 */ /* 0x000fe20003000000 */
[----:B------:R-:W-:Y:S01]  /*0650*/  FADD R14, R14, R5 ;  /* 0x000000050e0e7221 */ /* 0x000fe20000000000 */
[----:B------:R-:W-:Y:S01]  /*0660*/  FSETP.GEU.AND P2, PT, R6, -R15, PT ;  /* 0x8000000f0600720b */ /* 0x000fe20003f4e000 */
        /* <DEDUP_REMOVED lines=9> */
[----:B0-----:R-:W-:Y:S01]  /*0700*/  IMAD.WIDE R2, R21, 0x4, R2 ;  /* 0x0000000415027825 */ /* 0x001fe200078e0202 */
[----:B------:R-:W-:-:S02]  /*0710*/  SEL R5, R13, RZ, P0 ;  /* 0x000000ff0d057207 */ /* 0x000fc40000000000 */
[----:B------:R-:W-:Y:S02]  /*0720*/  SEL R6, R14, RZ, P1 ;  /* 0x000000ff0e067207 */ /* 0x000fe40000800000 */
[----:B------:R-:W-:Y:S02]  /*0730*/  SEL R7, R15, RZ, P2 ;  /* 0x000000ff0f077207 */ /* 0x000fe40001000000 */
[----:B------:R-:W-:Y:S02]  /*0740*/  SEL R16, R16, RZ, P3 ;  /* 0x000000ff10107207 */ /* 0x000fe40001800000 */
[----:B------:R-:W-:Y:S02]  /*0750*/  SEL R19, R0, RZ, P4 ;  /* 0x000000ff00137207 */ /* 0x000fe40002000000 */
[----:B------:R-:W-:Y:S02]  /*0760*/  SEL R17, R8, RZ, P5 ;  /* 0x000000ff08117207 */ /* 0x000fe40002800000 */
[----:B------:R-:W-:Y:S01]  /*0770*/  SEL R18, R18, RZ, P6 ;  /* 0x000000ff12127207 */ /* 0x000fe20003000000 */
[----:B------:R-:W-:Y:S04]  /*0780*/  STG.E.128 desc[UR4][R2.64], R4 ;  /* 0x0000000402007986 */ /* 0x000fe8000c101d04 */
[----:B------:R-:W-:Y:S01]  /*0790*/  STG.E.128 desc[UR4][R2.64+0x800], R16 ;  /* 0x0008001002007986 */ /* 0x000fe2000c101d04 */
[----:B------:R-:W-:Y:S05]  /*07a0*/  EXIT ;  /* 0x000000000000794d */ /* 0x000fea0003800000 */
.L_x_0:
[----:B------:R-:W-:-:S00]  /*07b0*/  BRA `(.L_x_0) ;  /* 0xfffffffc00fc7947 */ /* 0x000fc0000383ffff */
[----:B------:R-:W-:-:S00]  /*07c0*/  NOP ;  /* 0x0000000000007918 */ /* 0x000fc00000000000 */
        /* <DEDUP_REMOVED lines=11> */
.L_x_1:


//--------------------- .nv.global.init           --------------------------
	.section	.nv.global.init,"aw",@progbits
.nv.global.init:
	.type		_$_str,@object
	.size		_$_str,(_$_str_$_2 - _$_str)
_$_str:
        /*0000*/ 	.byte	0x5f, 0x5f, 0x43, 0x55, 0x44, 0x41, 0x5f, 0x46, 0x54, 0x5a, 0x00
	.type		_$_str_$_2,@object
	.size		_$_str_$_2,(.L_1 - _$_str_$_2)
_$_str_$_2:
        /*000b*/ 	.byte	0x5f, 0x5f, 0x43, 0x55, 0x44, 0x41, 0x5f, 0x50, 0x52, 0x45, 0x43, 0x5f, 0x53, 0x51, 0x52, 0x54
        /*001b*/ 	.byte	0x00
.L_1:


//--------------------- .nv.constant0.triton_poi_fused__native_batch_norm_legit_no_training_add_relu_11 --------------------------
	.section	.nv.constant0.triton_poi_fused__native_batch_norm_legit_no_training_add_relu_11,"a",@progbits
	.sectionflags	@""
	.align	4
.nv.constant0.triton_poi_fused__native_batch_norm_legit_no_training_add_relu_11:
	.zero		588
